	.headerflags	@"EF_CUDA_TEXMODE_UNIFIED EF_CUDA_64BIT_ADDRESS EF_CUDA_ACCELERATORS EF_CUDA_SM90 EF_CUDA_VIRTUAL_SM(EF_CUDA_SM90)"
	.elftype	@"ET_EXEC"


//--------------------- .nv.info                  --------------------------
	.section	.nv.info,"",@"SHT_CUDA_INFO"
	.align	4


	//----- nvinfo : EIATTR_REGCOUNT
	.align		4
        /*0000*/ 	.byte	0x04, 0x2f
        /*0002*/ 	.short	(.L_1 - .L_0)
	.align		4
.L_0:
        /*0004*/ 	.word	index@(triton_poi_fused_max_pool2d_with_indices_6)
        /*0008*/ 	.word	0x00000010


	//----- nvinfo : EIATTR_MIN_STACK_SIZE
	.align		4
.L_1:
        /*000c*/ 	.byte	0x04, 0x12
        /*000e*/ 	.short	(.L_3 - .L_2)
	.align		4
.L_2:
        /*0010*/ 	.word	index@(triton_poi_fused_max_pool2d_with_indices_6)
        /*0014*/ 	.word	0x00000000


	//----- nvinfo : EIATTR_FRAME_SIZE
	.align		4
.L_3:
        /*0018*/ 	.byte	0x04, 0x11
        /*001a*/ 	.short	(.L_5 - .L_4)
	.align		4
.L_4:
        /*001c*/ 	.word	index@(triton_poi_fused_max_pool2d_with_indices_6)
        /*0020*/ 	.word	0x00000000


	//----- nvinfo : EIATTR_MIN_STACK_SIZE
	.align		4
.L_5:
        /*0024*/ 	.byte	0x04, 0x12
        /*0026*/ 	.short	(.L_7 - .L_6)
	.align		4
.L_6:
        /*0028*/ 	.word	index@(triton_poi_fused_max_pool2d_with_indices_6)
        /*002c*/ 	.word	0x00000000
.L_7:


//--------------------- .nv.info.triton_poi_fused_max_pool2d_with_indices_6 --------------------------
	.section	.nv.info.triton_poi_fused_max_pool2d_with_indices_6,"",@"SHT_CUDA_INFO"
	.sectionflags	@""
	.align	4


	//----- nvinfo : EIATTR_CUDA_API_VERSION
	.align		4
        /*0000*/ 	.byte	0x04, 0x37
        /*0002*/ 	.short	(.L_9 - .L_8)
.L_8:
        /*0004*/ 	.word	0x0000007c


	//----- nvinfo : EIATTR_KPARAM_INFO
	.align		4
.L_9:
        /*0008*/ 	.byte	0x04, 0x17
        /*000a*/ 	.short	(.L_11 - .L_10)
.L_10:
        /*000c*/ 	.word	0x00000000
        /*0010*/ 	.short	0x0003
        /*0012*/ 	.short	0x0018
        /*0014*/ 	.byte	0x00, 0xf0, 0x11, 0x00


	//----- nvinfo : EIATTR_KPARAM_INFO
	.align		4
.L_11:
        /*0018*/ 	.byte	0x04, 0x17
        /*001a*/ 	.short	(.L_13 - .L_12)
.L_12:
        /*001c*/ 	.word	0x00000000
        /*0020*/ 	.short	0x0002
        /*0022*/ 	.short	0x0010
        /*0024*/ 	.byte	0x00, 0xf4, 0x21, 0x00


	//----- nvinfo : EIATTR_KPARAM_INFO
	.align		4
.L_13:
        /*0028*/ 	.byte	0x04, 0x17
        /*002a*/ 	.short	(.L_15 - .L_14)
.L_14:
        /*002c*/ 	.word	0x00000000
        /*0030*/ 	.short	0x0001
        /*0032*/ 	.short	0x0008
        /*0034*/ 	.byte	0x00, 0xf4, 0x21, 0x00


	//----- nvinfo : EIATTR_KPARAM_INFO
	.align		4
.L_15:
        /*0038*/ 	.byte	0x04, 0x17
        /*003a*/ 	.short	(.L_17 - .L_16)
.L_16:
        /*003c*/ 	.word	0x00000000
        /*0040*/ 	.short	0x0000
        /*0042*/ 	.short	0x0000
        /*0044*/ 	.byte	0x00, 0xf4, 0x21, 0x00


	//----- nvinfo : EIATTR_SPARSE_MMA_MASK
	.align		4
.L_17:
        /*0048*/ 	.byte	0x03, 0x50
        /*004a*/ 	.short	0x0000


	//----- nvinfo : EIATTR_MAXREG_COUNT
	.align		4
        /*004c*/ 	.byte	0x03, 0x1b
        /*004e*/ 	.short	0x00ff


	//----- nvinfo : EIATTR_EXIT_INSTR_OFFSETS
	.align		4
        /*0050*/ 	.byte	0x04, 0x1c
        /*0052*/ 	.short	(.L_19 - .L_18)


	//   ....[0]....
.L_18:
        /*0054*/ 	.word	0x00000410


	//----- nvinfo : EIATTR_REQNTID
	.align		4
.L_19:
        /*0058*/ 	.byte	0x04, 0x10
        /*005a*/ 	.short	(.L_21 - .L_20)
.L_20:
        /*005c*/ 	.word	0x00000100
        /*0060*/ 	.word	0x00000001
        /*0064*/ 	.word	0x00000001


	//----- nvinfo : EIATTR_CBANK_PARAM_SIZE
	.align		4
.L_21:
        /*0068*/ 	.byte	0x03, 0x19
        /*006a*/ 	.short	0x001c


	//----- nvinfo : EIATTR_PARAM_CBANK
	.align		4
        /*006c*/ 	.byte	0x04, 0x0a
        /*006e*/ 	.short	(.L_23 - .L_22)
	.align		4
.L_22:
        /*0070*/ 	.word	index@(.nv.constant0.triton_poi_fused_max_pool2d_with_indices_6)
        /*0074*/ 	.short	0x0210
        /*0076*/ 	.short	0x001c


	//----- nvinfo : EIATTR_SW_WAR
	.align		4
.L_23:
        /*0078*/ 	.byte	0x04, 0x36
        /*007a*/ 	.short	(.L_25 - .L_24)
.L_24:
        /*007c*/ 	.word	0x00000008
.L_25:


//--------------------- .nv.callgraph             --------------------------
	.section	.nv.callgraph,"",@"SHT_CUDA_CALLGRAPH"
	.align	4
	.sectionentsize	8
	.align		4
        /*0000*/ 	.word	0x00000000
	.align		4
        /*0004*/ 	.word	0xffffffff
	.align		4
        /*0008*/ 	.word	0x00000000
	.align		4
        /*000c*/ 	.word	0xfffffffe
	.align		4
        /*0010*/ 	.word	0x00000000
	.align		4
        /*0014*/ 	.word	0xfffffffd
	.align		4
        /*0018*/ 	.word	0x00000000
	.align		4
        /*001c*/ 	.word	0xfffffffc


//--------------------- .text.triton_poi_fused_max_pool2d_with_indices_6 --------------------------
	.section	.text.triton_poi_fused_max_pool2d_with_indices_6,"ax",@progbits
	.align	128
        .global         triton_poi_fused_max_pool2d_with_indices_6
        .type           triton_poi_fused_max_pool2d_with_indices_6,@function
        .size           triton_poi_fused_max_pool2d_with_indices_6,(.L_x_1 - triton_poi_fused_max_pool2d_with_indices_6)
        .other          triton_poi_fused_max_pool2d_with_indices_6,@"STO_CUDA_ENTRY STV_DEFAULT"
triton_poi_fused_max_pool2d_with_indices_6:
.text.triton_poi_fused_max_pool2d_with_indices_6:
[----:B------:R-:W-:Y:S01]  /*0000*/  LDC R1, c[0x0][0x28] ;  /* 0x00000a00ff017b82 */ /* 0x000fe20000000800 */
[----:B------:R-:W1:Y:S01]  /*0010*/  S2R R0, SR_TID.X ;  /* 0x0000000000007919 */ /* 0x000e620000002100 */
[----:B------:R-:W-:Y:S01]  /*0020*/  ULDC.64 UR4, c[0x0][0x208] ;  /* 0x0000820000047ab9 */ /* 0x000fe20000000a00 */
[----:B------:R-:W-:Y:S01]  /*0030*/  ULDC.64 UR6, c[0x0][0x220] ;  /* 0x0000880000067ab9 */ /* 0x000fe20000000a00 */
[----:B------:R-:W2:Y:S01]  /*0040*/  S2R R3, SR_CTAID.X ;  /* 0x0000000000037919 */ /* 0x000ea20000002500 */
[----:B-1----:R-:W-:Y:S01]  /*0050*/  IMAD.SHL.U32 R0, R0, 0x2, RZ ;  /* 0x0000000200007824 */ /* 0x002fe200078e00ff */
[----:B--2---:R-:W-:-:S04]  /*0060*/  SHF.R.S32.HI R5, RZ, 0x16, R3 ;  /* 0x00000016ff057819 */ /* 0x004fc80000011403 */
[----:B------:R-:W-:Y:S02]  /*0070*/  LOP3.LUT R0, R0, 0x1fe, RZ, 0xc0, !PT ;  /* 0x000001fe00007812 */ /* 0x000fe400078ec0ff */
[----:B------:R-:W-:-:S03]  /*0080*/  SGXT R5, R5, 0x1 ;  /* 0x000000010505781a */ /* 0x000fc60000000200 */
[----:B------:R-:W-:-:S05]  /*0090*/  IMAD R0, R3, 0x200, R0 ;  /* 0x0000020003007824 */ /* 0x000fca00078e0200 */
[----:B------:R-:W-:Y:S02]  /*00a0*/  SHF.R.S32.HI R3, RZ, 0x1f, R0 ;  /* 0x0000001fff037819 */ /* 0x000fe40000011400 */
[-C--:B------:R-:W-:Y:S02]  /*00b0*/  LEA.HI R6, R5, R0.reuse, RZ, 0xb ;  /* 0x0000000005067211 */ /* 0x080fe400078f58ff */
[----:B------:R-:W-:Y:S02]  /*00c0*/  LEA.HI R4, R3, R0, RZ, 0x6 ;  /* 0x0000000003047211 */ /* 0x000fe400078f30ff */
[----:B------:R-:W1:Y:S01]  /*00d0*/  LDC.64 R2, c[0x0][0x210] ;  /* 0x00008400ff027b82 */ /* 0x000e620000000a00 */
[----:B------:R-:W-:Y:S01]  /*00e0*/  IMAD.SHL.U32 R7, R6, 0x4, RZ ;  /* 0x0000000406077824 */ /* 0x000fe200078e00ff */
[----:B------:R-:W-:-:S04]  /*00f0*/  SHF.R.S32.HI R5, RZ, 0x6, R4 ;  /* 0x00000006ff057819 */ /* 0x000fc80000011404 */
[----:B------:R-:W-:Y:S02]  /*0100*/  LEA.HI R6, R5, R5, RZ, 0x5 ;  /* 0x0000000505067211 */ /* 0x000fe400078f28ff */
[----:B------:R-:W-:Y:S02]  /*0110*/  LOP3.LUT R8, R7, 0xffffe000, RZ, 0xc0, !PT ;  /* 0xffffe00007087812 */ /* 0x000fe400078ec0ff */
[----:B------:R-:W-:Y:S02]  /*0120*/  LOP3.LUT R7, R4, 0xffffffc0, RZ, 0xc0, !PT ;  /* 0xffffffc004077812 */ /* 0x000fe400078ec0ff */
[----:B------:R-:W-:Y:S02]  /*0130*/  LOP3.LUT R6, R6, 0x1ffffe0, RZ, 0xc0, !PT ;  /* 0x01ffffe006067812 */ /* 0x000fe400078ec0ff */
[----:B------:R-:W-:-:S03]  /*0140*/  IADD3 R7, R8, R0, -R7 ;  /* 0x0000000008077210 */ /* 0x000fc60007ffe807 */
[----:B------:R-:W-:-:S04]  /*0150*/  IMAD.IADD R6, R5, 0x1, -R6 ;  /* 0x0000000105067824 */ /* 0x000fc800078e0a06 */
[----:B------:R-:W-:-:S04]  /*0160*/  IMAD R11, R6, 0x80, R7 ;  /* 0x00000080060b7824 */ /* 0x000fc800078e0207 */
[C---:B------:R-:W-:Y:S02]  /*0170*/  VIADD R9, R11.reuse, 0x40 ;  /* 0x000000400b097836 */ /* 0x040fe40000000000 */
[----:B-1----:R-:W-:-:S04]  /*0180*/  IMAD.WIDE R6, R11, 0x4, R2 ;  /* 0x000000040b067825 */ /* 0x002fc800078e0202 */
[--C-:B------:R-:W-:Y:S02]  /*0190*/  IMAD.WIDE R8, R9, 0x4, R2.reuse ;  /* 0x0000000409087825 */ /* 0x100fe400078e0202 */
[----:B------:R-:W2:Y:S02]  /*01a0*/  LDG.E.64 R6, desc[UR4][R6.64] ;  /* 0x0000000406067981 */ /* 0x000ea4000c1e1b00 */
[----:B------:R-:W-:Y:S02]  /*01b0*/  VIADD R5, R11, 0x1000 ;  /* 0x000010000b057836 */ /* 0x000fe40000000000 */
[----:B------:R1:W2:Y:S02]  /*01c0*/  LDG.E.64 R12, desc[UR4][R8.64] ;  /* 0x00000004080c7981 */ /* 0x0002a4000c1e1b00 */
[----:B------:R-:W-:-:S04]  /*01d0*/  IMAD.WIDE R4, R5, 0x4, R2 ;  /* 0x0000000405047825 */ /* 0x000fc800078e0202 */
[----:B------:R-:W-:Y:S02]  /*01e0*/  VIADD R11, R11, 0x1040 ;  /* 0x000010400b0b7836 */ /* 0x000fe40000000000 */
[----:B------:R-:W3:Y:S02]  /*01f0*/  LDG.E.64 R4, desc[UR4][R4.64] ;  /* 0x0000000404047981 */ /* 0x000ee4000c1e1b00 */
[----:B------:R-:W-:Y:S01]  /*0200*/  IMAD.WIDE R2, R11, 0x4, R2 ;  /* 0x000000040b027825 */ /* 0x000fe200078e0202 */
[----:B-1----:R-:W1:Y:S05]  /*0210*/  LDC.64 R8, c[0x0][0x218] ;  /* 0x00008600ff087b82 */ /* 0x002e6a0000000a00 */
[----:B------:R-:W4:Y:S01]  /*0220*/  LDG.E.64 R2, desc[UR4][R2.64] ;  /* 0x0000000402027981 */ /* 0x000f22000c1e1b00 */
[----:B--2---:R-:W-:-:S02]  /*0230*/  FSETP.GT.AND P4, PT, R13, R7, PT ;  /* 0x000000070d00720b */ /* 0x004fc40003f84000 */
[----:B------:R-:W-:Y:S02]  /*0240*/  FSETP.GT.AND P3, PT, R12, R6, PT ;  /* 0x000000060c00720b */ /* 0x000fe40003f64000 */
[----:B------:R-:W-:Y:S02]  /*0250*/  FSETP.NAN.AND P0, PT, R13, R13, PT ;  /* 0x0000000d0d00720b */ /* 0x000fe40003f08000 */
[----:B---3--:R-:W-:Y:S02]  /*0260*/  FSETP.NAN.AND P6, PT, R5, R5, PT ;  /* 0x000000050500720b */ /* 0x008fe40003fc8000 */
[----:B------:R-:W-:Y:S02]  /*0270*/  FSETP.NAN.AND P5, PT, R4, R4, PT ;  /* 0x000000040400720b */ /* 0x000fe40003fa8000 */
[----:B------:R-:W-:-:S03]  /*0280*/  FSETP.NAN.AND P1, PT, R12, R12, PT ;  /* 0x0000000c0c00720b */ /* 0x000fc60003f28000 */
[----:B------:R-:W-:Y:S02]  /*0290*/  @!P4 SEL R13, R13, R7, P0 ;  /* 0x000000070d0dc207 */ /* 0x000fe40000000000 */
[----:B------:R-:W-:Y:S02]  /*02a0*/  @!P3 SEL R12, R12, R6, P1 ;  /* 0x000000060c0cb207 */ /* 0x000fe40000800000 */
[----:B------:R-:W-:Y:S02]  /*02b0*/  FSETP.GEU.AND P0, PT, R13, R5, PT ;  /* 0x000000050d00720b */ /* 0x000fe40003f0e000 */
[----:B----4-:R-:W-:Y:S02]  /*02c0*/  FSETP.NAN.AND P1, PT, R2, R2, PT ;  /* 0x000000020200720b */ /* 0x010fe40003f28000 */
[----:B------:R-:W-:Y:S02]  /*02d0*/  FSETP.GEU.AND P2, PT, R12, R4, PT ;  /* 0x000000040c00720b */ /* 0x000fe40003f4e000 */
[----:B------:R-:W-:-:S02]  /*02e0*/  @!P6 SEL R5, R5, R13, !P0 ;  /* 0x0000000d0505e207 */ /* 0x000fc40004000000 */
[----:B------:R-:W-:Y:S02]  /*02f0*/  FSETP.NAN.AND P6, PT, R3, R3, PT ;  /* 0x000000030300720b */ /* 0x000fe40003fc8000 */
[----:B------:R-:W-:Y:S02]  /*0300*/  SEL R7, RZ, 0x1, !P4 ;  /* 0x00000001ff077807 */ /* 0x000fe40006000000 */
[----:B------:R-:W-:Y:S02]  /*0310*/  @!P5 SEL R4, R4, R12, !P2 ;  /* 0x0000000c0404d207 */ /* 0x000fe40005000000 */
[----:B------:R-:W-:Y:S02]  /*0320*/  SEL R6, RZ, 0x1, !P3 ;  /* 0x00000001ff067807 */ /* 0x000fe40005800000 */
[----:B------:R-:W-:Y:S02]  /*0330*/  SEL R7, R7, 0x2, P0 ;  /* 0x0000000207077807 */ /* 0x000fe40000000000 */
[----:B------:R-:W-:-:S02]  /*0340*/  FSETP.GEU.AND P3, PT, R4, R2, PT ;  /* 0x000000020400720b */ /* 0x000fc40003f6e000 */
[----:B------:R-:W-:Y:S02]  /*0350*/  SEL R10, R6, 0x2, P2 ;  /* 0x00000002060a7807 */ /* 0x000fe40001000000 */
[----:B------:R-:W-:Y:S02]  /*0360*/  FSETP.GEU.AND P0, PT, R5, R3, PT ;  /* 0x000000030500720b */ /* 0x000fe40003f0e000 */
[----:B------:R-:W-:Y:S02]  /*0370*/  @!P1 SEL R2, R2, R4, !P3 ;  /* 0x0000000402029207 */ /* 0x000fe40005800000 */
[----:B------:R-:W-:Y:S02]  /*0380*/  SEL R10, R10, 0x3, P3 ;  /* 0x000000030a0a7807 */ /* 0x000fe40001800000 */
[----:B------:R-:W-:Y:S02]  /*0390*/  SEL R11, R7, 0x3, P0 ;  /* 0x00000003070b7807 */ /* 0x000fe40000000000 */
[----:B------:R-:W-:-:S02]  /*03a0*/  IADD3 R6, P1, R0, UR6, RZ ;  /* 0x0000000600067c10 */ /* 0x000fc4000ff3e0ff */
[----:B------:R-:W-:Y:S01]  /*03b0*/  @!P6 SEL R3, R3, R5, !P0 ;  /* 0x000000050303e207 */ /* 0x000fe20004000000 */
[C---:B-1----:R-:W-:Y:S01]  /*03c0*/  IMAD.WIDE R4, R0.reuse, 0x4, R8 ;  /* 0x0000000400047825 */ /* 0x042fe200078e0208 */
[----:B------:R-:W-:-:S03]  /*03d0*/  LEA.HI.X.SX32 R7, R0, UR7, 0x1, P1 ;  /* 0x0000000700077c11 */ /* 0x000fc600088f0eff */
[----:B------:R-:W-:Y:S01]  /*03e0*/  IMAD R11, R11, 0x100, R10 ;  /* 0x000001000b0b7824 */ /* 0x000fe200078e020a */
[----:B------:R-:W-:Y:S04]  /*03f0*/  STG.E.64 desc[UR4][R4.64], R2 ;  /* 0x0000000204007986 */ /* 0x000fe8000c101b04 */
[----:B------:R-:W-:Y:S01]  /*0400*/  STG.E.U16 desc[UR4][R6.64], R11 ;  /* 0x0000000b06007986 */ /* 0x000fe2000c101504 */
[----:B------:R-:W-:Y:S05]  /*0410*/  EXIT ;  /* 0x000000000000794d */ /* 0x000fea0003800000 */
.L_x_0:
[----:B------:R-:W-:-:S00]  /*0420*/  BRA `(.L_x_0) ;  /* 0xfffffffc00fc7947 */ /* 0x000fc0000383ffff */
[----:B------:R-:W-:-:S00]  /*0430*/  NOP ;  /* 0x0000000000007918 */ /* 0x000fc00000000000 */
        /* <DEDUP_REMOVED lines=12> */
.L_x_1:


//--------------------- .nv.constant0.triton_poi_fused_max_pool2d_with_indices_6 --------------------------
	.section	.nv.constant0.triton_poi_fused_max_pool2d_with_indices_6,"a",@progbits
	.sectionflags	@""
	.align	4
.nv.constant0.triton_poi_fused_max_pool2d_with_indices_6:
	.zero		556
